//
// Generated by NVIDIA NVVM Compiler
//
// Compiler Build ID: CL-36424714
// Cuda compilation tools, release 13.0, V13.0.88
// Based on NVVM 20.0.0
//

.version 9.0
.target sm_100
.address_size 64

	// .globl	_Z4demoP6__halfS0_S0_ii

.visible .entry _Z4demoP6__halfS0_S0_ii(
	.param .u64 .ptr .align 1 _Z4demoP6__halfS0_S0_ii_param_0,
	.param .u64 .ptr .align 1 _Z4demoP6__halfS0_S0_ii_param_1,
	.param .u64 .ptr .align 1 _Z4demoP6__halfS0_S0_ii_param_2,
	.param .u32 _Z4demoP6__halfS0_S0_ii_param_3,
	.param .u32 _Z4demoP6__halfS0_S0_ii_param_4
)
{
	.reg .b16 	%rs<2>;
	.reg .b32 	%r<35>;
	.reg .b64 	%rd<11>;
	.reg .b64 	%fd<2>;

	ld.param.u64 	%rd1, [_Z4demoP6__halfS0_S0_ii_param_0];
	ld.param.u64 	%rd2, [_Z4demoP6__halfS0_S0_ii_param_1];
	ld.param.u64 	%rd3, [_Z4demoP6__halfS0_S0_ii_param_2];
	ld.param.u32 	%r1, [_Z4demoP6__halfS0_S0_ii_param_4];
	mov.u32 	%r2, %ctaid.x;
	mov.u32 	%r3, %ctaid.y;
	mov.u32 	%r4, %tid.x;
	shr.u32 	%r5, %r4, 1;
	and.b32  	%r6, %r5, 16;
	shr.u32 	%r7, %r4, 2;
	and.b32  	%r8, %r7, 240;
	shl.b32 	%r9, %r3, 5;
	or.b32  	%r10, %r9, %r6;
	shl.b32 	%r11, %r2, 6;
	add.s32 	%r12, %r8, %r11;
	mad.lo.s32 	%r13, %r1, %r10, %r12;
	mov.f64 	%fd1, 0d0000000000000000;
	// begin inline asm
	{  cvt.rn.f16.f64 %rs1, %fd1;}

	// end inline asm
	mov.b32 	%r14, {%rs1, %rs1};
	cvta.to.global.u64 	%rd4, %rd1;
	cvta.to.global.u64 	%rd5, %rd2;
	cvta.to.global.u64 	%rd6, %rd3;
	mul.wide.s32 	%rd7, %r13, 2;
	add.s64 	%rd8, %rd4, %rd7;
	wmma.load.a.sync.aligned.row.m16n16k16.global.f16 	{%r15, %r16, %r17, %r18, %r19, %r20, %r21, %r22}, [%rd8], %r1;
	add.s64 	%rd9, %rd5, %rd7;
	wmma.load.b.sync.aligned.col.m16n16k16.global.f16 	{%r23, %r24, %r25, %r26, %r27, %r28, %r29, %r30}, [%rd9], %r1;
	wmma.mma.sync.aligned.row.col.m16n16k16.f16.f16 {%r31, %r32, %r33, %r34}, {%r15, %r16, %r17, %r18, %r19, %r20, %r21, %r22}, {%r23, %r24, %r25, %r26, %r27, %r28, %r29, %r30}, {%r14, %r14, %r14, %r14};
	add.s64 	%rd10, %rd6, %rd7;
	wmma.store.d.sync.aligned.row.m16n16k16.global.f16 	[%rd10], {%r31, %r32, %r33, %r34}, %r1;
	ret;

}


// ===== COMPILED SASS (sm_100) =====

	.target	sm_100

	.elftype	@"ET_EXEC"


//--------------------- .note.nv.tkinfo           --------------------------
	.section	.note.nv.tkinfo,"",@"SHT_NOTE"
	.sectionflags	@"SHF_NOTE_NV_TKINFO"
	.tkinfo
        /*0018*/ 	.word	0x00000002
        /*0030*/ 	.string	""
        /*0030*/ 	.string	"ptxas"
        /*0030*/ 	.string	"Cuda compilation tools, release 13.0, V13.0.88"
        /*0030*/ 	.string	"Build cuda_13.0.r13.0/compiler.36424714_0"
        /*0030*/ 	.string	"-arch sm_100 -m 64 "



//--------------------- .note.nv.cuinfo           --------------------------
	.section	.note.nv.cuinfo,"",@"SHT_NOTE"
	.sectionflags	@"SHF_NOTE_NV_CUINFO"
        /*0018*/ 	.short	0x0002
        /*001a*/ 	.short	0x0064
        /*001c*/ 	.short	0x0082
	.zero		2


//--------------------- .nv.info                  --------------------------
	.section	.nv.info,"",@"SHT_CUDA_INFO"
	.align	4


	//----- nvinfo : EIATTR_REGCOUNT
	.align		4
        /*0000*/ 	.byte	0x04, 0x2f
        /*0002*/ 	.short	(.L_1 - .L_0)
	.align		4
.L_0:
        /*0004*/ 	.word	index@(_Z4demoP6__halfS0_S0_ii)
        /*0008*/ 	.word	0x0000001a


	//----- nvinfo : EIATTR_FRAME_SIZE
	.align		4
.L_1:
        /*000c*/ 	.byte	0x04, 0x11
        /*000e*/ 	.short	(.L_3 - .L_2)
	.align		4
.L_2:
        /*0010*/ 	.word	index@(_Z4demoP6__halfS0_S0_ii)
        /*0014*/ 	.word	0x00000000


	//----- nvinfo : EIATTR_MIN_STACK_SIZE
	.align		4
.L_3:
        /*0018*/ 	.byte	0x04, 0x12
        /*001a*/ 	.short	(.L_5 - .L_4)
	.align		4
.L_4:
        /*001c*/ 	.word	index@(_Z4demoP6__halfS0_S0_ii)
        /*0020*/ 	.word	0x00000000
.L_5:


//--------------------- .nv.compat                --------------------------
	.section	.nv.compat,"",@"SHT_CUDA_COMPAT_INFO"
	.align	4
        /*0000*/ 	.byte	0x02, 0x09, 0x00, 0x00, 0x02, 0x02, 0x01, 0x00, 0x02, 0x05, 0x05, 0x00, 0x03, 0x07, 0x01, 0x01
        /*0010*/ 	.byte	0x02, 0x03, 0x00, 0x00, 0x02, 0x06, 0x01, 0x00, 0x04, 0x0b, 0x08, 0x00, 0x09, 0x00, 0x00, 0x00
        /*0020*/ 	.byte	0x00, 0x00, 0x00, 0x00


//--------------------- .nv.info._Z4demoP6__halfS0_S0_ii --------------------------
	.section	.nv.info._Z4demoP6__halfS0_S0_ii,"",@"SHT_CUDA_INFO"
	.sectionflags	@""
	.align	4


	//----- nvinfo : EIATTR_CUDA_API_VERSION
	.align		4
        /*0000*/ 	.byte	0x04, 0x37
        /*0002*/ 	.short	(.L_7 - .L_6)
.L_6:
        /*0004*/ 	.word	0x00000082


	//----- nvinfo : EIATTR_KPARAM_INFO
	.align		4
.L_7:
        /*0008*/ 	.byte	0x04, 0x17
        /*000a*/ 	.short	(.L_9 - .L_8)
.L_8:
        /*000c*/ 	.word	0x00000000
        /*0010*/ 	.short	0x0004
        /*0012*/ 	.short	0x001c
        /*0014*/ 	.byte	0x00, 0xf0, 0x11, 0x00


	//----- nvinfo : EIATTR_KPARAM_INFO
	.align		4
.L_9:
        /*0018*/ 	.byte	0x04, 0x17
        /*001a*/ 	.short	(.L_11 - .L_10)
.L_10:
        /*001c*/ 	.word	0x00000000
        /*0020*/ 	.short	0x0003
        /*0022*/ 	.short	0x0018
        /*0024*/ 	.byte	0x00, 0xf0, 0x11, 0x00


	//----- nvinfo : EIATTR_KPARAM_INFO
	.align		4
.L_11:
        /*0028*/ 	.byte	0x04, 0x17
        /*002a*/ 	.short	(.L_13 - .L_12)
.L_12:
        /*002c*/ 	.word	0x00000000
        /*0030*/ 	.short	0x0002
        /*0032*/ 	.short	0x0010
        /*0034*/ 	.byte	0x00, 0xf5, 0x21, 0x00


	//----- nvinfo : EIATTR_KPARAM_INFO
	.align		4
.L_13:
        /*0038*/ 	.byte	0x04, 0x17
        /*003a*/ 	.short	(.L_15 - .L_14)
.L_14:
        /*003c*/ 	.word	0x00000000
        /*0040*/ 	.short	0x0001
        /*0042*/ 	.short	0x0008
        /*0044*/ 	.byte	0x00, 0xf5, 0x21, 0x00


	//----- nvinfo : EIATTR_KPARAM_INFO
	.align		4
.L_15:
        /*0048*/ 	.byte	0x04, 0x17
        /*004a*/ 	.short	(.L_17 - .L_16)
.L_16:
        /*004c*/ 	.word	0x00000000
        /*0050*/ 	.short	0x0000
        /*0052*/ 	.short	0x0000
        /*0054*/ 	.byte	0x00, 0xf5, 0x21, 0x00


	//----- nvinfo : EIATTR_SPARSE_MMA_MASK
	.align		4
.L_17:
        /*0058*/ 	.byte	0x03, 0x50
        /*005a*/ 	.short	0x0000


	//----- nvinfo : EIATTR_WMMA_USED
	.align		4
        /*005c*/ 	.byte	0x01, 0x2b
	.zero		2


	//----- nvinfo : EIATTR_MAXREG_COUNT
	.align		4
        /*0060*/ 	.byte	0x03, 0x1b
        /*0062*/ 	.short	0x00ff


	//----- nvinfo : EIATTR_MERCURY_ISA_VERSION
	.align		4
        /*0064*/ 	.byte	0x03, 0x5f
        /*0066*/ 	.short	0x0101


	//----- nvinfo : EIATTR_VRC_CTA_INIT_COUNT
	.align		4
        /*0068*/ 	.byte	0x02, 0x4a
	.zero		1
	.zero		1


	//----- nvinfo : EIATTR_EXIT_INSTR_OFFSETS
	.align		4
        /*006c*/ 	.byte	0x04, 0x1c
        /*006e*/ 	.short	(.L_19 - .L_18)


	//   ....[0]....
.L_18:
        /*0070*/ 	.word	0x00000300


	//----- nvinfo : EIATTR_CBANK_PARAM_SIZE
	.align		4
.L_19:
        /*0074*/ 	.byte	0x03, 0x19
        /*0076*/ 	.short	0x0020


	//----- nvinfo : EIATTR_PARAM_CBANK
	.align		4
        /*0078*/ 	.byte	0x04, 0x0a
        /*007a*/ 	.short	(.L_21 - .L_20)
	.align		4
.L_20:
        /*007c*/ 	.word	index@(.nv.constant0._Z4demoP6__halfS0_S0_ii)
        /*0080*/ 	.short	0x0380
        /*0082*/ 	.short	0x0020


	//----- nvinfo : EIATTR_SW_WAR
	.align		4
.L_21:
        /*0084*/ 	.byte	0x04, 0x36
        /*0086*/ 	.short	(.L_23 - .L_22)
.L_22:
        /*0088*/ 	.word	0x00000008
.L_23:


//--------------------- .nv.callgraph             --------------------------
	.section	.nv.callgraph,"",@"SHT_CUDA_CALLGRAPH"
	.align	4
	.sectionentsize	8
	.align		4
        /*0000*/ 	.word	0x00000000
	.align		4
        /*0004*/ 	.word	0xffffffff
	.align		4
        /*0008*/ 	.word	0x00000000
	.align		4
        /*000c*/ 	.word	0xfffffffe
	.align		4
        /*0010*/ 	.word	0x00000000
	.align		4
        /*0014*/ 	.word	0xfffffffd
	.align		4
        /*0018*/ 	.word	0x00000000
	.align		4
        /*001c*/ 	.word	0xfffffffc


//--------------------- .text._Z4demoP6__halfS0_S0_ii --------------------------
	.section	.text._Z4demoP6__halfS0_S0_ii,"ax",@progbits
	.align	128
        .global         _Z4demoP6__halfS0_S0_ii
        .type           _Z4demoP6__halfS0_S0_ii,@function
        .size           _Z4demoP6__halfS0_S0_ii,(.L_x_1 - _Z4demoP6__halfS0_S0_ii)
        .other          _Z4demoP6__halfS0_S0_ii,@"STO_CUDA_ENTRY STV_DEFAULT"
_Z4demoP6__halfS0_S0_ii:
.text._Z4demoP6__halfS0_S0_ii:
[----:B------:R-:W-:Y:S01]  /*0000*/  LDC R1, c[0x0][0x37c] ;  /* 0x0000df00ff017b82 */ /* 0x000fe20000000800 */
[----:B------:R-:W0:Y:S07]  /*0010*/  S2R R0, SR_TID.X ;  /* 0x0000000000007919 */ /* 0x000e2e0000002100 */
[----:B------:R-:W1:Y:S01]  /*0020*/  LDC R8, c[0x0][0x39c] ;  /* 0x0000e700ff087b82 */ /* 0x000e620000000800 */
[----:B------:R-:W2:Y:S01]  /*0030*/  LDCU.64 UR4, c[0x0][0x358] ;  /* 0x00006b00ff0477ac */ /* 0x000ea20008000a00 */
[----:B------:R-:W3:Y:S01]  /*0040*/  S2R R3, SR_CTAID.X ;  /* 0x0000000000037919 */ /* 0x000ee20000002500 */
[----:B------:R-:W4:Y:S05]  /*0050*/  S2R R9, SR_CTAID.Y ;  /* 0x0000000000097919 */ /* 0x000f2a0000002600 */
[----:B------:R-:W5:Y:S01]  /*0060*/  LDC.64 R6, c[0x0][0x380] ;  /* 0x0000e000ff067b82 */ /* 0x000f620000000a00 */
[----:B------:R-:W2:Y:S07]  /*0070*/  S2R R10, SR_LANEID ;  /* 0x00000000000a7919 */ /* 0x000eae0000000000 */
[----:B------:R-:W5:Y:S08]  /*0080*/  LDC.64 R4, c[0x0][0x388] ;  /* 0x0000e200ff047b82 */ /* 0x000f700000000a00 */
[----:B------:R-:W5:Y:S01]  /*0090*/  LDC.64 R18, c[0x0][0x390] ;  /* 0x0000e400ff127b82 */ /* 0x000f620000000a00 */
[----:B0-----:R-:W-:-:S02]  /*00a0*/  SHF.R.U32.HI R2, RZ, 0x2, R0 ;  /* 0x00000002ff027819 */ /* 0x001fc40000011600 */
[----:B------:R-:W-:Y:S02]  /*00b0*/  SHF.R.U32.HI R0, RZ, 0x1, R0 ;  /* 0x00000001ff007819 */ /* 0x000fe40000011600 */
[----:B------:R-:W-:Y:S02]  /*00c0*/  LOP3.LUT R2, R2, 0xf0, RZ, 0xc0, !PT ;  /* 0x000000f002027812 */ /* 0x000fe400078ec0ff */
[----:B------:R-:W-:-:S03]  /*00d0*/  LOP3.LUT R0, R0, 0x10, RZ, 0xc0, !PT ;  /* 0x0000001000007812 */ /* 0x000fc600078ec0ff */
[----:B---3--:R-:W-:Y:S02]  /*00e0*/  IMAD R3, R3, 0x40, R2 ;  /* 0x0000004003037824 */ /* 0x008fe400078e0202 */
[----:B----4-:R-:W-:Y:S01]  /*00f0*/  IMAD R9, R9, 0x20, R0 ;  /* 0x0000002009097824 */ /* 0x010fe200078e0200 */
[----:B--2---:R-:W-:Y:S02]  /*0100*/  SHF.R.U32.HI R11, RZ, 0x2, R10 ;  /* 0x00000002ff0b7819 */ /* 0x004fe4000001160a */
[----:B------:R-:W-:Y:S01]  /*0110*/  LOP3.LUT R2, R10, 0x3, RZ, 0xc0, !PT ;  /* 0x000000030a027812 */ /* 0x000fe200078ec0ff */
[----:B-1----:R-:W-:Y:S01]  /*0120*/  IMAD R9, R9, R8, R3 ;  /* 0x0000000809097224 */ /* 0x002fe200078e0203 */
[----:B------:R-:W-:Y:S01]  /*0130*/  SHF.R.U32.HI R0, RZ, 0x1, R8 ;  /* 0x00000001ff007819 */ /* 0x000fe20000011608 */
[----:B------:R-:W-:Y:S02]  /*0140*/  IMAD.MOV.U32 R3, RZ, RZ, RZ ;  /* 0x000000ffff037224 */ /* 0x000fe400078e00ff */
[----:B-----5:R-:W-:-:S04]  /*0150*/  IMAD.WIDE R6, R9, 0x2, R6 ;  /* 0x0000000209067825 */ /* 0x020fc800078e0206 */
[----:B------:R-:W-:-:S04]  /*0160*/  IMAD.WIDE.U32 R2, R11, R0, R2 ;  /* 0x000000000b027225 */ /* 0x000fc800078e0002 */
[----:B------:R-:W-:Y:S01]  /*0170*/  IMAD.WIDE R4, R9, 0x2, R4 ;  /* 0x0000000209047825 */ /* 0x000fe200078e0204 */
[C---:B------:R-:W-:Y:S02]  /*0180*/  LEA R10, P0, R2.reuse, R6, 0x2 ;  /* 0x00000006020a7211 */ /* 0x040fe400078010ff */
[C---:B------:R-:W-:Y:S02]  /*0190*/  LEA R14, P1, R2.reuse, R4, 0x2 ;  /* 0x00000004020e7211 */ /* 0x040fe400078210ff */
[C-C-:B------:R-:W-:Y:S02]  /*01a0*/  LEA.HI.X R11, R2.reuse, R7, R3.reuse, 0x2, P0 ;  /* 0x00000007020b7211 */ /* 0x140fe400000f1403 */
[----:B------:R-:W-:Y:S01]  /*01b0*/  LEA.HI.X R15, R2, R5, R3, 0x2, P1 ;  /* 0x00000005020f7211 */ /* 0x000fe200008f1403 */
[C---:B------:R-:W-:Y:S02]  /*01c0*/  IMAD.WIDE.U32 R12, R8.reuse, 0x10, R10 ;  /* 0x00000010080c7825 */ /* 0x040fe400078e000a */
[----:B------:R-:W2:Y:S02]  /*01d0*/  LDG.E R4, desc[UR4][R10.64] ;  /* 0x000000040a047981 */ /* 0x000ea4000c1e1900 */
[----:B------:R-:W-:-:S02]  /*01e0*/  IMAD.WIDE.U32 R16, R8, 0x10, R14 ;  /* 0x0000001008107825 */ /* 0x000fc400078e000e */
[----:B------:R-:W2:Y:S04]  /*01f0*/  LDG.E R20, desc[UR4][R14.64] ;  /* 0x000000040e147981 */ /* 0x000ea8000c1e1900 */
[----:B------:R-:W2:Y:S04]  /*0200*/  LDG.E R21, desc[UR4][R14.64+0x10] ;  /* 0x000010040e157981 */ /* 0x000ea8000c1e1900 */
[----:B------:R-:W2:Y:S04]  /*0210*/  LDG.E R6, desc[UR4][R10.64+0x10] ;  /* 0x000010040a067981 */ /* 0x000ea8000c1e1900 */
[----:B------:R-:W2:Y:S04]  /*0220*/  LDG.E R5, desc[UR4][R12.64] ;  /* 0x000000040c057981 */ /* 0x000ea8000c1e1900 */
[----:B------:R-:W2:Y:S04]  /*0230*/  LDG.E R7, desc[UR4][R12.64+0x10] ;  /* 0x000010040c077981 */ /* 0x000ea8000c1e1900 */
[----:B------:R-:W3:Y:S04]  /*0240*/  LDG.E R22, desc[UR4][R16.64] ;  /* 0x0000000410167981 */ /* 0x000ee8000c1e1900 */
[----:B------:R-:W3:Y:S01]  /*0250*/  LDG.E R23, desc[UR4][R16.64+0x10] ;  /* 0x0000100410177981 */ /* 0x000ee2000c1e1900 */
[----:B------:R-:W-:Y:S01]  /*0260*/  IMAD.WIDE R8, R9, 0x2, R18 ;  /* 0x0000000209087825 */ /* 0x000fe200078e0212 */
[C---:B--2---:R-:W-:Y:S08]  /*0270*/  HMMA.16816.F16 R20, R4.reuse, R20, RZ ;  /* 0x000000140414723c */ /* 0x044ff000000008ff */
[----:B---3--:R-:W-:Y:S01]  /*0280*/  HMMA.16816.F16 R22, R4, R22, RZ ;  /* 0x000000160416723c */ /* 0x008fe200000008ff */
[----:B------:R-:W-:-:S04]  /*0290*/  LEA R4, P0, R2, R8, 0x2 ;  /* 0x0000000802047211 */ /* 0x000fc800078010ff */
[----:B------:R-:W-:-:S03]  /*02a0*/  LEA.HI.X R5, R2, R9, R3, 0x2, P0 ;  /* 0x0000000902057211 */ /* 0x000fc600000f1403 */
[----:B------:R-:W-:-:S03]  /*02b0*/  IMAD.WIDE.U32 R2, R0, 0x20, R4 ;  /* 0x0000002000027825 */ /* 0x000fc600078e0004 */
[----:B------:R-:W-:Y:S04]  /*02c0*/  STG.E desc[UR4][R4.64], R20 ;  /* 0x0000001404007986 */ /* 0x000fe8000c101904 */
[----:B------:R-:W-:Y:S04]  /*02d0*/  STG.E desc[UR4][R2.64], R21 ;  /* 0x0000001502007986 */ /* 0x000fe8000c101904 */
[----:B------:R-:W-:Y:S04]  /*02e0*/  STG.E desc[UR4][R4.64+0x10], R22 ;  /* 0x0000101604007986 */ /* 0x000fe8000c101904 */
[----:B------:R-:W-:Y:S01]  /*02f0*/  STG.E desc[UR4][R2.64+0x10], R23 ;  /* 0x0000101702007986 */ /* 0x000fe2000c101904 */
[----:B------:R-:W-:Y:S05]  /*0300*/  EXIT ;  /* 0x000000000000794d */ /* 0x000fea0003800000 */
.L_x_0:
[----:B------:R-:W-:-:S00]  /*0310*/  BRA `(.L_x_0) ;  /* 0xfffffffc00fc7947 */ /* 0x000fc0000383ffff */
[----:B------:R-:W-:-:S00]  /*0320*/  NOP ;  /* 0x0000000000007918 */ /* 0x000fc00000000000 */
        /* <DEDUP_REMOVED lines=13> */
.L_x_1:


//--------------------- .nv.shared.reserved.0     --------------------------
	.section	.nv.shared.reserved.0,"aw",@nobits
	.weak		__nv_reservedSMEM_offset_0_alias
	.size		__nv_reservedSMEM_offset_0_alias, 0, 64
	.other		__nv_reservedSMEM_offset_0_alias,@"STO_CUDA_RESERVED_SHARED STV_DEFAULT"
__nv_reservedSMEM_offset_0_alias:
	.zero		0
	.zero		64


//--------------------- .nv.constant0._Z4demoP6__halfS0_S0_ii --------------------------
	.section	.nv.constant0._Z4demoP6__halfS0_S0_ii,"a",@progbits
	.sectionflags	@""
	.align	4
.nv.constant0._Z4demoP6__halfS0_S0_ii:
	.zero		928


//--------------------- SYMBOLS --------------------------

	.type		.nv.reservedSmem.offset0,@object
	.size		.nv.reservedSmem.offset0,0x4
